//
// Generated by NVIDIA NVVM Compiler
//
// Compiler Build ID: CL-36424714
// Cuda compilation tools, release 13.0, V13.0.88
// Based on NVVM 20.0.0
//

.version 9.0
.target sm_100
.address_size 64

	// .globl	_Z16histogram_kernelPjS_jj
// _ZZ16histogram_kernelPjS_jjE9hist_temp has been demoted

.visible .entry _Z16histogram_kernelPjS_jj(
	.param .u64 .ptr .align 1 _Z16histogram_kernelPjS_jj_param_0,
	.param .u64 .ptr .align 1 _Z16histogram_kernelPjS_jj_param_1,
	.param .u32 _Z16histogram_kernelPjS_jj_param_2,
	.param .u32 _Z16histogram_kernelPjS_jj_param_3
)
{
	.reg .pred 	%p<8>;
	.reg .b16 	%rs<7>;
	.reg .b32 	%r<96>;
	.reg .b64 	%rd<21>;
	// demoted variable
	.shared .align 4 .b8 _ZZ16histogram_kernelPjS_jjE9hist_temp[16384];
	ld.param.u64 	%rd6, [_Z16histogram_kernelPjS_jj_param_0];
	ld.param.u64 	%rd7, [_Z16histogram_kernelPjS_jj_param_1];
	ld.param.u32 	%r45, [_Z16histogram_kernelPjS_jj_param_2];
	cvta.to.global.u64 	%rd1, %rd7;
	mov.u32 	%r95, %tid.x;
	mov.u32 	%r46, %ctaid.x;
	mov.u32 	%r2, %ntid.x;
	mad.lo.s32 	%r3, %r46, %r2, %r95;
	add.s32 	%r47, %r95, %r2;
	cvt.u16.u32 	%rs2, %r47;
	xor.b16  	%rs3, %rs2, 4095;
	cvt.u16.u32 	%rs4, %r2;
	div.u16 	%rs5, %rs3, %rs4;
	and.b16  	%rs1, %rs5, 3;
	xor.b16  	%rs6, %rs1, 2;
	cvt.u32.u16 	%r4, %rs6;
	setp.eq.s16 	%p1, %rs1, 2;
	mov.u32 	%r87, %r95;
	@%p1 bra 	$L__BB0_3;
	shl.b32 	%r48, %r95, 2;
	mov.u32 	%r49, _ZZ16histogram_kernelPjS_jjE9hist_temp;
	add.s32 	%r84, %r49, %r48;
	shl.b32 	%r6, %r2, 2;
	neg.s32 	%r83, %r4;
	mad.lo.s32 	%r87, %r2, %r4, %r95;
$L__BB0_2:
	.pragma "nounroll";
	mov.b32 	%r50, 0;
	st.shared.u32 	[%r84], %r50;
	add.s32 	%r84, %r84, %r6;
	add.s32 	%r83, %r83, 1;
	setp.ne.s32 	%p2, %r83, 0;
	@%p2 bra 	$L__BB0_2;
$L__BB0_3:
	shl.b32 	%r14, %r2, 2;
	shl.b32 	%r51, %r87, 2;
	mov.u32 	%r52, _ZZ16histogram_kernelPjS_jjE9hist_temp;
	add.s32 	%r86, %r52, %r51;
	shl.b32 	%r16, %r2, 4;
	shl.b32 	%r17, %r2, 3;
	mul.lo.s32 	%r18, %r2, 12;
$L__BB0_4:
	mov.b32 	%r53, 0;
	st.shared.u32 	[%r86], %r53;
	add.s32 	%r54, %r86, %r14;
	st.shared.u32 	[%r54], %r53;
	add.s32 	%r55, %r86, %r17;
	st.shared.u32 	[%r55], %r53;
	add.s32 	%r56, %r86, %r18;
	st.shared.u32 	[%r56], %r53;
	add.s32 	%r87, %r87, %r14;
	add.s32 	%r86, %r86, %r16;
	setp.lt.u32 	%p3, %r87, 4096;
	@%p3 bra 	$L__BB0_4;
	bar.sync 	0;
	setp.ge.u32 	%p4, %r3, %r45;
	@%p4 bra 	$L__BB0_7;
	cvta.to.global.u64 	%rd8, %rd6;
	mul.wide.s32 	%rd9, %r3, 4;
	add.s64 	%rd10, %rd8, %rd9;
	ld.global.u32 	%r57, [%rd10];
	shl.b32 	%r58, %r57, 2;
	add.s32 	%r60, %r52, %r58;
	atom.shared.add.u32 	%r61, [%r60], 1;
$L__BB0_7:
	setp.eq.s16 	%p5, %rs1, 2;
	bar.sync 	0;
	@%p5 bra 	$L__BB0_10;
	shl.b32 	%r62, %r95, 2;
	add.s32 	%r89, %r52, %r62;
	mul.wide.u32 	%rd11, %r95, 4;
	add.s64 	%rd20, %rd1, %rd11;
	mul.wide.u32 	%rd3, %r2, 4;
	neg.s32 	%r88, %r4;
	mad.lo.s32 	%r95, %r2, %r4, %r95;
$L__BB0_9:
	.pragma "nounroll";
	ld.shared.u32 	%r64, [%r89];
	atom.global.add.u32 	%r65, [%rd20], %r64;
	add.s32 	%r89, %r89, %r14;
	add.s64 	%rd20, %rd20, %rd3;
	add.s32 	%r88, %r88, 1;
	setp.ne.s32 	%p6, %r88, 0;
	@%p6 bra 	$L__BB0_9;
$L__BB0_10:
	shl.b32 	%r66, %r2, 1;
	add.s32 	%r94, %r95, %r66;
	mad.lo.s32 	%r93, %r2, 3, %r95;
	add.s32 	%r92, %r2, %r95;
	shl.b32 	%r67, %r95, 2;
	add.s32 	%r91, %r52, %r67;
$L__BB0_11:
	mul.wide.u32 	%rd12, %r95, 4;
	add.s64 	%rd13, %rd1, %rd12;
	ld.shared.u32 	%r69, [%r91];
	atom.global.add.u32 	%r70, [%rd13], %r69;
	add.s32 	%r71, %r95, %r2;
	mul.wide.u32 	%rd14, %r92, 4;
	add.s64 	%rd15, %rd1, %rd14;
	add.s32 	%r72, %r91, %r14;
	ld.shared.u32 	%r73, [%r72];
	atom.global.add.u32 	%r74, [%rd15], %r73;
	add.s32 	%r75, %r71, %r2;
	mul.wide.u32 	%rd16, %r94, 4;
	add.s64 	%rd17, %rd1, %rd16;
	add.s32 	%r76, %r91, %r17;
	ld.shared.u32 	%r77, [%r76];
	atom.global.add.u32 	%r78, [%rd17], %r77;
	add.s32 	%r79, %r75, %r2;
	mul.wide.u32 	%rd18, %r93, 4;
	add.s64 	%rd19, %rd1, %rd18;
	add.s32 	%r80, %r91, %r18;
	ld.shared.u32 	%r81, [%r80];
	atom.global.add.u32 	%r82, [%rd19], %r81;
	add.s32 	%r95, %r79, %r2;
	add.s32 	%r94, %r94, %r14;
	add.s32 	%r93, %r93, %r14;
	add.s32 	%r92, %r92, %r14;
	add.s32 	%r91, %r91, %r16;
	setp.lt.u32 	%p7, %r95, 4096;
	@%p7 bra 	$L__BB0_11;
	ret;

}
	// .globl	_Z14convert_kernelPjj
.visible .entry _Z14convert_kernelPjj(
	.param .u64 .ptr .align 1 _Z14convert_kernelPjj_param_0,
	.param .u32 _Z14convert_kernelPjj_param_1
)
{
	.reg .pred 	%p<2>;
	.reg .b32 	%r<7>;
	.reg .b64 	%rd<5>;

	ld.param.u64 	%rd1, [_Z14convert_kernelPjj_param_0];
	mov.u32 	%r2, %tid.x;
	mov.u32 	%r3, %ctaid.x;
	mov.u32 	%r4, %ntid.x;
	mad.lo.s32 	%r1, %r3, %r4, %r2;
	setp.gt.s32 	%p1, %r1, 4095;
	@%p1 bra 	$L__BB1_2;
	cvta.to.global.u64 	%rd2, %rd1;
	mul.wide.s32 	%rd3, %r1, 4;
	add.s64 	%rd4, %rd2, %rd3;
	ld.global.u32 	%r5, [%rd4];
	min.u32 	%r6, %r5, 127;
	st.global.u32 	[%rd4], %r6;
$L__BB1_2:
	ret;

}


// ===== COMPILED SASS (sm_100) =====

	.target	sm_100

	.elftype	@"ET_EXEC"


//--------------------- .note.nv.tkinfo           --------------------------
	.section	.note.nv.tkinfo,"",@"SHT_NOTE"
	.sectionflags	@"SHF_NOTE_NV_TKINFO"
	.tkinfo
        /*0018*/ 	.word	0x00000002
        /*0030*/ 	.string	""
        /*0030*/ 	.string	"ptxas"
        /*0030*/ 	.string	"Cuda compilation tools, release 13.0, V13.0.88"
        /*0030*/ 	.string	"Build cuda_13.0.r13.0/compiler.36424714_0"
        /*0030*/ 	.string	"-arch sm_100 -m 64 "



//--------------------- .note.nv.cuinfo           --------------------------
	.section	.note.nv.cuinfo,"",@"SHT_NOTE"
	.sectionflags	@"SHF_NOTE_NV_CUINFO"
        /*0018*/ 	.short	0x0002
        /*001a*/ 	.short	0x0064
        /*001c*/ 	.short	0x0082
	.zero		2


//--------------------- .nv.info                  --------------------------
	.section	.nv.info,"",@"SHT_CUDA_INFO"
	.align	4


	//----- nvinfo : EIATTR_REGCOUNT
	.align		4
        /*0000*/ 	.byte	0x04, 0x2f
        /*0002*/ 	.short	(.L_1 - .L_0)
	.align		4
.L_0:
        /*0004*/ 	.word	index@(_Z16histogram_kernelPjS_jj)
        /*0008*/ 	.word	0x00000020


	//----- nvinfo : EIATTR_FRAME_SIZE
	.align		4
.L_1:
        /*000c*/ 	.byte	0x04, 0x11
        /*000e*/ 	.short	(.L_3 - .L_2)
	.align		4
.L_2:
        /*0010*/ 	.word	index@($__internal_0_$__cuda_sm20_div_u16)
        /*0014*/ 	.word	0x00000000


	//----- nvinfo : EIATTR_FRAME_SIZE
	.align		4
.L_3:
        /*0018*/ 	.byte	0x04, 0x11
        /*001a*/ 	.short	(.L_5 - .L_4)
	.align		4
.L_4:
        /*001c*/ 	.word	index@(_Z16histogram_kernelPjS_jj)
        /*0020*/ 	.word	0x00000000


	//----- nvinfo : EIATTR_REGCOUNT
	.align		4
.L_5:
        /*0024*/ 	.byte	0x04, 0x2f
        /*0026*/ 	.short	(.L_7 - .L_6)
	.align		4
.L_6:
        /*0028*/ 	.word	index@(_Z14convert_kernelPjj)
        /*002c*/ 	.word	0x00000008


	//----- nvinfo : EIATTR_FRAME_SIZE
	.align		4
.L_7:
        /*0030*/ 	.byte	0x04, 0x11
        /*0032*/ 	.short	(.L_9 - .L_8)
	.align		4
.L_8:
        /*0034*/ 	.word	index@(_Z14convert_kernelPjj)
        /*0038*/ 	.word	0x00000000


	//----- nvinfo : EIATTR_MIN_STACK_SIZE
	.align		4
.L_9:
        /*003c*/ 	.byte	0x04, 0x12
        /*003e*/ 	.short	(.L_11 - .L_10)
	.align		4
.L_10:
        /*0040*/ 	.word	index@(_Z14convert_kernelPjj)
        /*0044*/ 	.word	0x00000000


	//----- nvinfo : EIATTR_MIN_STACK_SIZE
	.align		4
.L_11:
        /*0048*/ 	.byte	0x04, 0x12
        /*004a*/ 	.short	(.L_13 - .L_12)
	.align		4
.L_12:
        /*004c*/ 	.word	index@(_Z16histogram_kernelPjS_jj)
        /*0050*/ 	.word	0x00000000
.L_13:


//--------------------- .nv.compat                --------------------------
	.section	.nv.compat,"",@"SHT_CUDA_COMPAT_INFO"
	.align	4
        /*0000*/ 	.byte	0x02, 0x09, 0x00, 0x00, 0x02, 0x02, 0x01, 0x00, 0x02, 0x05, 0x05, 0x00, 0x03, 0x07, 0x01, 0x01
        /*0010*/ 	.byte	0x02, 0x03, 0x00, 0x00, 0x02, 0x06, 0x01, 0x00, 0x04, 0x0b, 0x08, 0x00, 0x01, 0x00, 0x00, 0x00
        /*0020*/ 	.byte	0x00, 0x00, 0x00, 0x00


//--------------------- .nv.info._Z14convert_kernelPjj --------------------------
	.section	.nv.info._Z14convert_kernelPjj,"",@"SHT_CUDA_INFO"
	.sectionflags	@""
	.align	4


	//----- nvinfo : EIATTR_CUDA_API_VERSION
	.align		4
        /*0000*/ 	.byte	0x04, 0x37
        /*0002*/ 	.short	(.L_15 - .L_14)
.L_14:
        /*0004*/ 	.word	0x00000082


	//----- nvinfo : EIATTR_KPARAM_INFO
	.align		4
.L_15:
        /*0008*/ 	.byte	0x04, 0x17
        /*000a*/ 	.short	(.L_17 - .L_16)
.L_16:
        /*000c*/ 	.word	0x00000000
        /*0010*/ 	.short	0x0001
        /*0012*/ 	.short	0x0008
        /*0014*/ 	.byte	0x00, 0xf0, 0x11, 0x00


	//----- nvinfo : EIATTR_KPARAM_INFO
	.align		4
.L_17:
        /*0018*/ 	.byte	0x04, 0x17
        /*001a*/ 	.short	(.L_19 - .L_18)
.L_18:
        /*001c*/ 	.word	0x00000000
        /*0020*/ 	.short	0x0000
        /*0022*/ 	.short	0x0000
        /*0024*/ 	.byte	0x00, 0xf5, 0x21, 0x00


	//----- nvinfo : EIATTR_SPARSE_MMA_MASK
	.align		4
.L_19:
        /*0028*/ 	.byte	0x03, 0x50
        /*002a*/ 	.short	0x0000


	//----- nvinfo : EIATTR_MAXREG_COUNT
	.align		4
        /*002c*/ 	.byte	0x03, 0x1b
        /*002e*/ 	.short	0x00ff


	//----- nvinfo : EIATTR_MERCURY_ISA_VERSION
	.align		4
        /*0030*/ 	.byte	0x03, 0x5f
        /*0032*/ 	.short	0x0101


	//----- nvinfo : EIATTR_VRC_CTA_INIT_COUNT
	.align		4
        /*0034*/ 	.byte	0x02, 0x4a
	.zero		1
	.zero		1


	//----- nvinfo : EIATTR_EXIT_INSTR_OFFSETS
	.align		4
        /*0038*/ 	.byte	0x04, 0x1c
        /*003a*/ 	.short	(.L_21 - .L_20)


	//   ....[0]....
.L_20:
        /*003c*/ 	.word	0x00000060


	//   ....[1]....
        /*0040*/ 	.word	0x000000d0


	//----- nvinfo : EIATTR_CBANK_PARAM_SIZE
	.align		4
.L_21:
        /*0044*/ 	.byte	0x03, 0x19
        /*0046*/ 	.short	0x000c


	//----- nvinfo : EIATTR_PARAM_CBANK
	.align		4
        /*0048*/ 	.byte	0x04, 0x0a
        /*004a*/ 	.short	(.L_23 - .L_22)
	.align		4
.L_22:
        /*004c*/ 	.word	index@(.nv.constant0._Z14convert_kernelPjj)
        /*0050*/ 	.short	0x0380
        /*0052*/ 	.short	0x000c


	//----- nvinfo : EIATTR_SW_WAR
	.align		4
.L_23:
        /*0054*/ 	.byte	0x04, 0x36
        /*0056*/ 	.short	(.L_25 - .L_24)
.L_24:
        /*0058*/ 	.word	0x00000008
.L_25:


//--------------------- .nv.info._Z16histogram_kernelPjS_jj --------------------------
	.section	.nv.info._Z16histogram_kernelPjS_jj,"",@"SHT_CUDA_INFO"
	.sectionflags	@""
	.align	4


	//----- nvinfo : EIATTR_CUDA_API_VERSION
	.align		4
        /*0000*/ 	.byte	0x04, 0x37
        /*0002*/ 	.short	(.L_27 - .L_26)
.L_26:
        /*0004*/ 	.word	0x00000082


	//----- nvinfo : EIATTR_KPARAM_INFO
	.align		4
.L_27:
        /*0008*/ 	.byte	0x04, 0x17
        /*000a*/ 	.short	(.L_29 - .L_28)
.L_28:
        /*000c*/ 	.word	0x00000000
        /*0010*/ 	.short	0x0003
        /*0012*/ 	.short	0x0014
        /*0014*/ 	.byte	0x00, 0xf0, 0x11, 0x00


	//----- nvinfo : EIATTR_KPARAM_INFO
	.align		4
.L_29:
        /*0018*/ 	.byte	0x04, 0x17
        /*001a*/ 	.short	(.L_31 - .L_30)
.L_30:
        /*001c*/ 	.word	0x00000000
        /*0020*/ 	.short	0x0002
        /*0022*/ 	.short	0x0010
        /*0024*/ 	.byte	0x00, 0xf0, 0x11, 0x00


	//----- nvinfo : EIATTR_KPARAM_INFO
	.align		4
.L_31:
        /*0028*/ 	.byte	0x04, 0x17
        /*002a*/ 	.short	(.L_33 - .L_32)
.L_32:
        /*002c*/ 	.word	0x00000000
        /*0030*/ 	.short	0x0001
        /*0032*/ 	.short	0x0008
        /*0034*/ 	.byte	0x00, 0xf5, 0x21, 0x00


	//----- nvinfo : EIATTR_KPARAM_INFO
	.align		4
.L_33:
        /*0038*/ 	.byte	0x04, 0x17
        /*003a*/ 	.short	(.L_35 - .L_34)
.L_34:
        /*003c*/ 	.word	0x00000000
        /*0040*/ 	.short	0x0000
        /*0042*/ 	.short	0x0000
        /*0044*/ 	.byte	0x00, 0xf5, 0x21, 0x00


	//----- nvinfo : EIATTR_SPARSE_MMA_MASK
	.align		4
.L_35:
        /*0048*/ 	.byte	0x03, 0x50
        /*004a*/ 	.short	0x0000


	//----- nvinfo : EIATTR_MAXREG_COUNT
	.align		4
        /*004c*/ 	.byte	0x03, 0x1b
        /*004e*/ 	.short	0x00ff


	//----- nvinfo : EIATTR_NUM_BARRIERS
	.align		4
        /*0050*/ 	.byte	0x02, 0x4c
        /*0052*/ 	.byte	0x01
	.zero		1


	//----- nvinfo : EIATTR_MERCURY_ISA_VERSION
	.align		4
        /*0054*/ 	.byte	0x03, 0x5f
        /*0056*/ 	.short	0x0101


	//----- nvinfo : EIATTR_VRC_CTA_INIT_COUNT
	.align		4
        /*0058*/ 	.byte	0x02, 0x4a
	.zero		1
	.zero		1


	//----- nvinfo : EIATTR_EXIT_INSTR_OFFSETS
	.align		4
        /*005c*/ 	.byte	0x04, 0x1c
        /*005e*/ 	.short	(.L_37 - .L_36)


	//   ....[0]....
.L_36:
        /*0060*/ 	.word	0x00000670


	//----- nvinfo : EIATTR_CRS_STACK_SIZE
	.align		4
.L_37:
        /*0064*/ 	.byte	0x04, 0x1e
        /*0066*/ 	.short	(.L_39 - .L_38)
.L_38:
        /*0068*/ 	.word	0x00000000


	//----- nvinfo : EIATTR_CBANK_PARAM_SIZE
	.align		4
.L_39:
        /*006c*/ 	.byte	0x03, 0x19
        /*006e*/ 	.short	0x0018


	//----- nvinfo : EIATTR_PARAM_CBANK
	.align		4
        /*0070*/ 	.byte	0x04, 0x0a
        /*0072*/ 	.short	(.L_41 - .L_40)
	.align		4
.L_40:
        /*0074*/ 	.word	index@(.nv.constant0._Z16histogram_kernelPjS_jj)
        /*0078*/ 	.short	0x0380
        /*007a*/ 	.short	0x0018


	//----- nvinfo : EIATTR_SW_WAR
	.align		4
.L_41:
        /*007c*/ 	.byte	0x04, 0x36
        /*007e*/ 	.short	(.L_43 - .L_42)
.L_42:
        /*0080*/ 	.word	0x00000008
.L_43:


//--------------------- .nv.callgraph             --------------------------
	.section	.nv.callgraph,"",@"SHT_CUDA_CALLGRAPH"
	.align	4
	.sectionentsize	8
	.align		4
        /*0000*/ 	.word	0x00000000
	.align		4
        /*0004*/ 	.word	0xffffffff
	.align		4
        /*0008*/ 	.word	0x00000000
	.align		4
        /*000c*/ 	.word	0xfffffffe
	.align		4
        /*0010*/ 	.word	0x00000000
	.align		4
        /*0014*/ 	.word	0xfffffffd
	.align		4
        /*0018*/ 	.word	0x00000000
	.align		4
        /*001c*/ 	.word	0xfffffffc


//--------------------- .text._Z14convert_kernelPjj --------------------------
	.section	.text._Z14convert_kernelPjj,"ax",@progbits
	.align	128
        .global         _Z14convert_kernelPjj
        .type           _Z14convert_kernelPjj,@function
        .size           _Z14convert_kernelPjj,(.L_x_14 - _Z14convert_kernelPjj)
        .other          _Z14convert_kernelPjj,@"STO_CUDA_ENTRY STV_DEFAULT"
_Z14convert_kernelPjj:
.text._Z14convert_kernelPjj:
[----:B------:R-:W-:Y:S01]  /*0000*/  LDC R1, c[0x0][0x37c] ;  /* 0x0000df00ff017b82 */ /* 0x000fe20000000800 */
[----:B------:R-:W0:Y:S07]  /*0010*/  S2R R5, SR_TID.X ;  /* 0x0000000000057919 */ /* 0x000e2e0000002100 */
[----:B------:R-:W0:Y:S08]  /*0020*/  S2UR UR4, SR_CTAID.X ;  /* 0x00000000000479c3 */ /* 0x000e300000002500 */
[----:B------:R-:W0:Y:S02]  /*0030*/  LDC R0, c[0x0][0x360] ;  /* 0x0000d800ff007b82 */ /* 0x000e240000000800 */
[----:B0-----:R-:W-:-:S05]  /*0040*/  IMAD R5, R0, UR4, R5 ;  /* 0x0000000400057c24 */ /* 0x001fca000f8e0205 */
[----:B------:R-:W-:-:S13]  /*0050*/  ISETP.GT.AND P0, PT, R5, 0xfff, PT ;  /* 0x00000fff0500780c */ /* 0x000fda0003f04270 */
[----:B------:R-:W-:Y:S05]  /*0060*/  @P0 EXIT ;  /* 0x000000000000094d */ /* 0x000fea0003800000 */
[----:B------:R-:W0:Y:S01]  /*0070*/  LDC.64 R2, c[0x0][0x380] ;  /* 0x0000e000ff027b82 */ /* 0x000e220000000a00 */
[----:B------:R-:W1:Y:S01]  /*0080*/  LDCU.64 UR4, c[0x0][0x358] ;  /* 0x00006b00ff0477ac */ /* 0x000e620008000a00 */
[----:B0-----:R-:W-:-:S05]  /*0090*/  IMAD.WIDE R2, R5, 0x4, R2 ;  /* 0x0000000405027825 */ /* 0x001fca00078e0202 */
[----:B-1----:R-:W2:Y:S02]  /*00a0*/  LDG.E R0, desc[UR4][R2.64] ;  /* 0x0000000402007981 */ /* 0x002ea4000c1e1900 */
[----:B--2---:R-:W-:-:S05]  /*00b0*/  VIMNMX.U32 R5, PT, PT, R0, 0x7f, PT ;  /* 0x0000007f00057848 */ /* 0x004fca0003fe0000 */
[----:B------:R-:W-:Y:S01]  /*00c0*/  STG.E desc[UR4][R2.64], R5 ;  /* 0x0000000502007986 */ /* 0x000fe2000c101904 */
[----:B------:R-:W-:Y:S05]  /*00d0*/  EXIT ;  /* 0x000000000000794d */ /* 0x000fea0003800000 */
.L_x_0:
[----:B------:R-:W-:-:S00]  /*00e0*/  BRA `(.L_x_0) ;  /* 0xfffffffc00fc7947 */ /* 0x000fc0000383ffff */
[----:B------:R-:W-:-:S00]  /*00f0*/  NOP ;  /* 0x0000000000007918 */ /* 0x000fc00000000000 */
        /* <DEDUP_REMOVED lines=8> */
.L_x_14:


//--------------------- .text._Z16histogram_kernelPjS_jj --------------------------
	.section	.text._Z16histogram_kernelPjS_jj,"ax",@progbits
	.align	128
        .global         _Z16histogram_kernelPjS_jj
        .type           _Z16histogram_kernelPjS_jj,@function
        .size           _Z16histogram_kernelPjS_jj,(.L_x_13 - _Z16histogram_kernelPjS_jj)
        .other          _Z16histogram_kernelPjS_jj,@"STO_CUDA_ENTRY STV_DEFAULT"
_Z16histogram_kernelPjS_jj:
.text._Z16histogram_kernelPjS_jj:
[----:B------:R-:W-:Y:S01]  /*0000*/  LDC R1, c[0x0][0x37c] ;  /* 0x0000df00ff017b82 */ /* 0x000fe20000000800 */
[----:B------:R-:W0:Y:S07]  /*0010*/  S2R R3, SR_TID.X ;  /* 0x0000000000037919 */ /* 0x000e2e0000002100 */
[----:B------:R-:W1:Y:S08]  /*0020*/  LDC R0, c[0x0][0x360] ;  /* 0x0000d800ff007b82 */ /* 0x000e700000000800 */
[----:B------:R-:W2:Y:S01]  /*0030*/  S2UR UR4, SR_CTAID.X ;  /* 0x00000000000479c3 */ /* 0x000ea20000002500 */
[----:B-1----:R-:W-:Y:S01]  /*0040*/  LOP3.LUT R5, R0, 0xffff, RZ, 0xc0, !PT ;  /* 0x0000ffff00057812 */ /* 0x002fe200078ec0ff */
[----:B0-----:R-:W-:-:S05]  /*0050*/  IMAD.IADD R2, R3, 0x1, R0 ;  /* 0x0000000103027824 */ /* 0x001fca00078e0200 */
[----:B------:R-:W-:Y:S01]  /*0060*/  LOP3.LUT R4, R2, 0xfff, RZ, 0x3c, !PT ;  /* 0x00000fff02047812 */ /* 0x000fe200078e3cff */
[----:B--2---:R-:W-:-:S03]  /*0070*/  IMAD R2, R0, UR4, R3 ;  /* 0x0000000400027c24 */ /* 0x004fc6000f8e0203 */
[----:B------:R-:W-:Y:S02]  /*0080*/  LOP3.LUT R4, R4, 0xffff, RZ, 0xc0, !PT ;  /* 0x0000ffff04047812 */ /* 0x000fe400078ec0ff */
[----:B------:R-:W-:-:S07]  /*0090*/  MOV R9, 0xb0 ;  /* 0x000000b000097802 */ /* 0x000fce0000000f00 */
[----:B------:R-:W-:Y:S05]  /*00a0*/  CALL.REL.NOINC `($__internal_0_$__cuda_sm20_div_u16) ;  /* 0x0000000400747944 */ /* 0x000fea0003c00000 */
[----:B------:R-:W-:Y:S01]  /*00b0*/  LOP3.LUT R9, R8, 0x3, RZ, 0xc0, !PT ;  /* 0x0000000308097812 */ /* 0x000fe200078ec0ff */
[----:B------:R-:W-:Y:S01]  /*00c0*/  BSSY.RECONVERGENT B0, `(.L_x_1) ;  /* 0x0000010000007945 */ /* 0x000fe20003800200 */
[----:B------:R-:W-:Y:S02]  /*00d0*/  IMAD.MOV.U32 R5, RZ, RZ, R3 ;  /* 0x000000ffff057224 */ /* 0x000fe400078e0003 */
[C---:B------:R-:W-:Y:S02]  /*00e0*/  ISETP.NE.AND P0, PT, R9.reuse, 0x2, PT ;  /* 0x000000020900780c */ /* 0x040fe40003f05270 */
[----:B------:R-:W-:-:S11]  /*00f0*/  LOP3.LUT R10, R9, 0x2, RZ, 0x3c, !PT ;  /* 0x00000002090a7812 */ /* 0x000fd600078e3cff */
[----:B------:R-:W-:Y:S05]  /*0100*/  @!P0 BRA `(.L_x_2) ;  /* 0x00000000002c8947 */ /* 0x000fea0003800000 */
[----:B------:R-:W0:Y:S01]  /*0110*/  S2UR UR5, SR_CgaCtaId ;  /* 0x00000000000579c3 */ /* 0x000e220000008800 */
[----:B------:R-:W-:Y:S01]  /*0120*/  UMOV UR4, 0x400 ;  /* 0x0000040000047882 */ /* 0x000fe20000000000 */
[----:B------:R-:W-:Y:S02]  /*0130*/  IMAD R5, R10, R0, R3 ;  /* 0x000000000a057224 */ /* 0x000fe400078e0203 */
[----:B------:R-:W-:Y:S01]  /*0140*/  IMAD.MOV R4, RZ, RZ, -R10 ;  /* 0x000000ffff047224 */ /* 0x000fe200078e0a0a */
[----:B0-----:R-:W-:-:S06]  /*0150*/  ULEA UR4, UR5, UR4, 0x18 ;  /* 0x0000000405047291 */ /* 0x001fcc000f8ec0ff */
[----:B------:R-:W-:-:S07]  /*0160*/  LEA R7, R3, UR4, 0x2 ;  /* 0x0000000403077c11 */ /* 0x000fce000f8e10ff */
.L_x_3:
[----:B------:R-:W-:Y:S01]  /*0170*/  IADD3 R4, PT, PT, R4, 0x1, RZ ;  /* 0x0000000104047810 */ /* 0x000fe20007ffe0ff */
[----:B------:R0:W-:Y:S03]  /*0180*/  STS [R7], RZ ;  /* 0x000000ff07007388 */ /* 0x0001e60000000800 */
[----:B------:R-:W-:Y:S01]  /*0190*/  ISETP.NE.AND P0, PT, R4, RZ, PT ;  /* 0x000000ff0400720c */ /* 0x000fe20003f05270 */
[----:B0-----:R-:W-:-:S12]  /*01a0*/  IMAD R7, R0, 0x4, R7 ;  /* 0x0000000400077824 */ /* 0x001fd800078e0207 */
[----:B------:R-:W-:Y:S05]  /*01b0*/  @P0 BRA `(.L_x_3) ;  /* 0xfffffffc00ec0947 */ /* 0x000fea000383ffff */
.L_x_2:
[----:B------:R-:W-:Y:S05]  /*01c0*/  BSYNC.RECONVERGENT B0 ;  /* 0x0000000000007941 */ /* 0x000fea0003800200 */
.L_x_1:
[----:B------:R-:W0:Y:S01]  /*01d0*/  S2UR UR5, SR_CgaCtaId ;  /* 0x00000000000579c3 */ /* 0x000e220000008800 */
[----:B------:R-:W-:Y:S01]  /*01e0*/  UMOV UR4, 0x400 ;  /* 0x0000040000047882 */ /* 0x000fe20000000000 */
[----:B------:R-:W-:Y:S01]  /*01f0*/  BSSY.RECONVERGENT B0, `(.L_x_4) ;  /* 0x000000e000007945 */ /* 0x000fe20003800200 */
[----:B0-----:R-:W-:-:S06]  /*0200*/  ULEA UR4, UR5, UR4, 0x18 ;  /* 0x0000000405047291 */ /* 0x001fcc000f8ec0ff */
[----:B------:R-:W-:-:S07]  /*0210*/  LEA R7, R5, UR4, 0x2 ;  /* 0x0000000405077c11 */ /* 0x000fce000f8e10ff */
.L_x_5:
[C-C-:B-1----:R-:W-:Y:S01]  /*0220*/  IMAD R4, R0.reuse, 0x4, R7.reuse ;  /* 0x0000000400047824 */ /* 0x142fe200078e0207 */
[C---:B------:R-:W-:Y:S01]  /*0230*/  LEA R6, R0.reuse, R7, 0x3 ;  /* 0x0000000700067211 */ /* 0x040fe200078e18ff */
[C---:B------:R-:W-:Y:S01]  /*0240*/  IMAD R8, R0.reuse, 0xc, R7 ;  /* 0x0000000c00087824 */ /* 0x040fe200078e0207 */
[----:B------:R0:W-:Y:S01]  /*0250*/  STS [R7], RZ ;  /* 0x000000ff07007388 */ /* 0x0001e20000000800 */
[----:B------:R-:W-:-:S03]  /*0260*/  IMAD R5, R0, 0x4, R5 ;  /* 0x0000000400057824 */ /* 0x000fc600078e0205 */
[----:B------:R1:W-:Y:S02]  /*0270*/  STS [R4], RZ ;  /* 0x000000ff04007388 */ /* 0x0003e40000000800 */
[----:B------:R-:W-:Y:S02]  /*0280*/  ISETP.GE.U32.AND P0, PT, R5, 0x1000, PT ;  /* 0x000010000500780c */ /* 0x000fe40003f06070 */
[----:B------:R1:W-:Y:S01]  /*0290*/  STS [R6], RZ ;  /* 0x000000ff06007388 */ /* 0x0003e20000000800 */
[----:B0-----:R-:W-:-:S03]  /*02a0*/  IMAD R7, R0, 0x10, R7 ;  /* 0x0000001000077824 */ /* 0x001fc600078e0207 */
[----:B------:R1:W-:Y:S07]  /*02b0*/  STS [R8], RZ ;  /* 0x000000ff08007388 */ /* 0x0003ee0000000800 */
[----:B------:R-:W-:Y:S05]  /*02c0*/  @!P0 BRA `(.L_x_5) ;  /* 0xfffffffc00d48947 */ /* 0x000fea000383ffff */
[----:B------:R-:W-:Y:S05]  /*02d0*/  BSYNC.RECONVERGENT B0 ;  /* 0x0000000000007941 */ /* 0x000fea0003800200 */
.L_x_4:
[----:B------:R-:W0:Y:S01]  /*02e0*/  LDCU UR5, c[0x0][0x390] ;  /* 0x00007200ff0577ac */ /* 0x000e220008000800 */
[----:B-1----:R-:W1:Y:S01]  /*02f0*/  LDC.64 R4, c[0x0][0x388] ;  /* 0x0000e200ff047b82 */ /* 0x002e620000000a00 */
[----:B------:R-:W-:Y:S07]  /*0300*/  BSSY.RECONVERGENT B0, `(.L_x_6) ;  /* 0x000000b000007945 */ /* 0x000fee0003800200 */
[----:B------:R-:W-:Y:S01]  /*0310*/  BAR.SYNC.DEFER_BLOCKING 0x0 ;  /* 0x0000000000007b1d */ /* 0x000fe20000010000 */
[----:B------:R-:W-:-:S05]  /*0320*/  ISETP.NE.AND P1, PT, R9, 0x2, PT ;  /* 0x000000020900780c */ /* 0x000fca0003f25270 */
[----:B------:R-:W2:Y:S01]  /*0330*/  LDCU.64 UR6, c[0x0][0x358] ;  /* 0x00006b00ff0677ac */ /* 0x000ea20008000a00 */
[----:B0-----:R-:W-:-:S13]  /*0340*/  ISETP.GE.U32.AND P0, PT, R2, UR5, PT ;  /* 0x0000000502007c0c */ /* 0x001fda000bf06070 */
[----:B------:R-:W-:Y:S05]  /*0350*/  @P0 BRA `(.L_x_7) ;  /* 0x0000000000140947 */ /* 0x000fea0003800000 */
[----:B------:R-:W0:Y:S02]  /*0360*/  LDC.64 R6, c[0x0][0x380] ;  /* 0x0000e000ff067b82 */ /* 0x000e240000000a00 */
[----:B0-----:R-:W-:-:S06]  /*0370*/  IMAD.WIDE R6, R2, 0x4, R6 ;  /* 0x0000000402067825 */ /* 0x001fcc00078e0206 */
[----:B--2---:R-:W2:Y:S02]  /*0380*/  LDG.E R6, desc[UR6][R6.64] ;  /* 0x0000000606067981 */ /* 0x004ea4000c1e1900 */
[----:B--2---:R-:W-:-:S05]  /*0390*/  LEA R2, R6, UR4, 0x2 ;  /* 0x0000000406027c11 */ /* 0x004fca000f8e10ff */
[----:B------:R0:W-:Y:S02]  /*03a0*/  ATOMS.POPC.INC.32 RZ, [R2+URZ] ;  /* 0x0000000002ff7f8c */ /* 0x0001e4000d8000ff */
.L_x_7:
[----:B--2---:R-:W-:Y:S05]  /*03b0*/  BSYNC.RECONVERGENT B0 ;  /* 0x0000000000007941 */ /* 0x004fea0003800200 */
.L_x_6:
[----:B------:R-:W-:Y:S06]  /*03c0*/  BAR.SYNC.DEFER_BLOCKING 0x0 ;  /* 0x0000000000007b1d */ /* 0x000fec0000010000 */
[----:B------:R-:W-:Y:S04]  /*03d0*/  BSSY.RECONVERGENT B0, `(.L_x_8) ;  /* 0x000000e000007945 */ /* 0x000fe80003800200 */
[----:B------:R-:W-:Y:S05]  /*03e0*/  @!P1 BRA `(.L_x_9) ;  /* 0x0000000000309947 */ /* 0x000fea0003800000 */
[----:B------:R-:W2:Y:S01]  /*03f0*/  LDC.64 R6, c[0x0][0x388] ;  /* 0x0000e200ff067b82 */ /* 0x000ea20000000a00 */
[C---:B------:R-:W-:Y:S02]  /*0400*/  LEA R9, R3.reuse, UR4, 0x2 ;  /* 0x0000000403097c11 */ /* 0x040fe4000f8e10ff */
[----:B0-----:R-:W-:Y:S01]  /*0410*/  IADD3 R2, PT, PT, -R10, RZ, RZ ;  /* 0x000000ff0a027210 */ /* 0x001fe20007ffe1ff */
[----:B--2---:R-:W-:-:S04]  /*0420*/  IMAD.WIDE.U32 R6, R3, 0x4, R6 ;  /* 0x0000000403067825 */ /* 0x004fc800078e0006 */
[----:B------:R-:W-:-:S07]  /*0430*/  IMAD R3, R10, R0, R3 ;  /* 0x000000000a037224 */ /* 0x000fce00078e0203 */
.L_x_10:
[----:B------:R0:W2:Y:S01]  /*0440*/  LDS R11, [R9] ;  /* 0x00000000090b7984 */ /* 0x0000a20000000800 */
[----:B------:R-:W-:-:S05]  /*0450*/  VIADD R2, R2, 0x1 ;  /* 0x0000000102027836 */ /* 0x000fca0000000000 */
[----:B------:R-:W-:Y:S01]  /*0460*/  ISETP.NE.AND P0, PT, R2, RZ, PT ;  /* 0x000000ff0200720c */ /* 0x000fe20003f05270 */
[C---:B0-----:R-:W-:Y:S01]  /*0470*/  IMAD R9, R0.reuse, 0x4, R9 ;  /* 0x0000000400097824 */ /* 0x041fe200078e0209 */
[----:B--2---:R0:W-:Y:S02]  /*0480*/  REDG.E.ADD.STRONG.GPU desc[UR6][R6.64], R11 ;  /* 0x0000000b0600798e */ /* 0x0041e4000c12e106 */
[----:B0-----:R-:W-:-:S09]  /*0490*/  IMAD.WIDE.U32 R6, R0, 0x4, R6 ;  /* 0x0000000400067825 */ /* 0x001fd200078e0006 */
[----:B------:R-:W-:Y:S05]  /*04a0*/  @P0 BRA `(.L_x_10) ;  /* 0xfffffffc00e40947 */ /* 0x000fea000383ffff */
.L_x_9:
[----:B------:R-:W-:Y:S05]  /*04b0*/  BSYNC.RECONVERGENT B0 ;  /* 0x0000000000007941 */ /* 0x000fea0003800200 */
.L_x_8:
[C---:B------:R-:W-:Y:S01]  /*04c0*/  LEA R15, R0.reuse, R3, 0x1 ;  /* 0x00000003000f7211 */ /* 0x040fe200078e08ff */
[----:B------:R-:W-:Y:S01]  /*04d0*/  IMAD R17, R0, 0x3, R3 ;  /* 0x0000000300117824 */ /* 0x000fe200078e0203 */
[C---:B------:R-:W-:Y:S01]  /*04e0*/  LEA R21, R3.reuse, UR4, 0x2 ;  /* 0x0000000403157c11 */ /* 0x040fe2000f8e10ff */
[----:B------:R-:W-:-:S07]  /*04f0*/  IMAD.IADD R19, R3, 0x1, R0 ;  /* 0x0000000103137824 */ /* 0x000fce00078e0200 */
.L_x_11:
[C-C-:B0-----:R-:W-:Y:S01]  /*0500*/  IMAD R2, R0.reuse, 0x4, R21.reuse ;  /* 0x0000000400027824 */ /* 0x141fe200078e0215 */
[C---:B------:R-:W-:Y:S01]  /*0510*/  LEA R14, R0.reuse, R21, 0x3 ;  /* 0x00000015000e7211 */ /* 0x040fe200078e18ff */
[----:B------:R-:W-:Y:S01]  /*0520*/  IMAD R16, R0, 0xc, R21 ;  /* 0x0000000c00107824 */ /* 0x000fe200078e0215 */
[----:B--2---:R0:W2:Y:S01]  /*0530*/  LDS R23, [R21] ;  /* 0x0000000015177984 */ /* 0x0040a20000000800 */
[----:B-1----:R-:W-:-:S03]  /*0540*/  IMAD.WIDE.U32 R6, R3, 0x4, R4 ;  /* 0x0000000403067825 */ /* 0x002fc600078e0004 */
[----:B------:R-:W1:Y:S01]  /*0550*/  LDS R25, [R2] ;  /* 0x0000000002197984 */ /* 0x000e620000000800 */
[----:B------:R-:W-:-:S03]  /*0560*/  IMAD.WIDE.U32 R8, R19, 0x4, R4 ;  /* 0x0000000413087825 */ /* 0x000fc600078e0004 */
[----:B------:R-:W3:Y:S01]  /*0570*/  LDS R27, [R14] ;  /* 0x000000000e1b7984 */ /* 0x000ee20000000800 */
[----:B------:R-:W-:-:S03]  /*0580*/  IMAD.WIDE.U32 R10, R15, 0x4, R4 ;  /* 0x000000040f0a7825 */ /* 0x000fc600078e0004 */
[----:B------:R-:W4:Y:S01]  /*0590*/  LDS R29, [R16] ;  /* 0x00000000101d7984 */ /* 0x000f220000000800 */
[----:B------:R-:W-:Y:S01]  /*05a0*/  IADD3 R3, PT, PT, R0, R3, R0 ;  /* 0x0000000300037210 */ /* 0x000fe20007ffe000 */
[----:B------:R-:W-:-:S03]  /*05b0*/  IMAD.WIDE.U32 R12, R17, 0x4, R4 ;  /* 0x00000004110c7825 */ /* 0x000fc600078e0004 */
[----:B------:R-:W-:-:S04]  /*05c0*/  IADD3 R3, PT, PT, R0, R3, R0 ;  /* 0x0000000300037210 */ /* 0x000fc80007ffe000 */
[----:B------:R-:W-:Y:S01]  /*05d0*/  ISETP.GE.U32.AND P0, PT, R3, 0x1000, PT ;  /* 0x000010000300780c */ /* 0x000fe20003f06070 */
[C---:B------:R-:W-:Y:S01]  /*05e0*/  IMAD R15, R0.reuse, 0x4, R15 ;  /* 0x00000004000f7824 */ /* 0x040fe200078e020f */
[C---:B------:R-:W-:Y:S01]  /*05f0*/  LEA R19, R0.reuse, R19, 0x2 ;  /* 0x0000001300137211 */ /* 0x040fe200078e10ff */
[C---:B------:R-:W-:Y:S02]  /*0600*/  IMAD R17, R0.reuse, 0x4, R17 ;  /* 0x0000000400117824 */ /* 0x040fe400078e0211 */
[----:B0-----:R-:W-:Y:S01]  /*0610*/  IMAD R21, R0, 0x10, R21 ;  /* 0x0000001000157824 */ /* 0x001fe200078e0215 */
[----:B--2---:R2:W-:Y:S04]  /*0620*/  REDG.E.ADD.STRONG.GPU desc[UR6][R6.64], R23 ;  /* 0x000000170600798e */ /* 0x0045e8000c12e106 */
[----:B-1----:R2:W-:Y:S04]  /*0630*/  REDG.E.ADD.STRONG.GPU desc[UR6][R8.64], R25 ;  /* 0x000000190800798e */ /* 0x0025e8000c12e106 */
[----:B---3--:R2:W-:Y:S04]  /*0640*/  REDG.E.ADD.STRONG.GPU desc[UR6][R10.64], R27 ;  /* 0x0000001b0a00798e */ /* 0x0085e8000c12e106 */
[----:B----4-:R2:W-:Y:S01]  /*0650*/  REDG.E.ADD.STRONG.GPU desc[UR6][R12.64], R29 ;  /* 0x0000001d0c00798e */ /* 0x0105e2000c12e106 */
[----:B------:R-:W-:Y:S05]  /*0660*/  @!P0 BRA `(.L_x_11) ;  /* 0xfffffffc00a48947 */ /* 0x000fea000383ffff */
[----:B------:R-:W-:Y:S05]  /*0670*/  EXIT ;  /* 0x000000000000794d */ /* 0x000fea0003800000 */
        .weak           $__internal_0_$__cuda_sm20_div_u16
        .type           $__internal_0_$__cuda_sm20_div_u16,@function
        .size           $__internal_0_$__cuda_sm20_div_u16,(.L_x_13 - $__internal_0_$__cuda_sm20_div_u16)
$__internal_0_$__cuda_sm20_div_u16:
[----:B------:R-:W0:Y:S01]  /*0680*/  I2F.U16 R6, R5 ;  /* 0x0000000500067306 */ /* 0x000e220000101000 */
[----:B------:R-:W-:Y:S01]  /*0690*/  IMAD.MOV.U32 R7, RZ, RZ, 0x4b800000 ;  /* 0x4b800000ff077424 */ /* 0x000fe200078e00ff */
[----:B------:R-:W-:Y:S02]  /*06a0*/  I2FP.F32.U32.RZ R4, R4 ;  /* 0x0000000400047245 */ /* 0x000fe4000020d000 */
[C---:B0-----:R-:W-:Y:S02]  /*06b0*/  FSETP.GEU.AND P1, PT, |R6|.reuse, 1.175494350822287508e-38, PT ;  /* 0x008000000600780b */ /* 0x041fe40003f2e200 */
[----:B------:R-:W-:Y:S02]  /*06c0*/  FSETP.GT.AND P0, PT, |R6|, 8.50705917302346158658e+37, PT ;  /* 0x7e8000000600780b */ /* 0x000fe40003f04200 */
[----:B------:R-:W-:-:S04]  /*06d0*/  FSEL R7, R7, 1, !P1 ;  /* 0x3f80000007077808 */ /* 0x000fc80004800000 */
[----:B------:R-:W-:Y:S02]  /*06e0*/  FSEL R7, R7, 0.25, !P0 ;  /* 0x3e80000007077808 */ /* 0x000fe40004000000 */
[----:B------:R-:W-:Y:S01]  /*06f0*/  ISETP.NE.U32.AND P0, PT, R5, RZ, PT ;  /* 0x000000ff0500720c */ /* 0x000fe20003f05070 */
[----:B------:R-:W-:Y:S02]  /*0700*/  HFMA2 R5, -RZ, RZ, 0, 0 ;  /* 0x00000000ff057431 */ /* 0x000fe400000001ff */
[----:B------:R-:W-:-:S06]  /*0710*/  FMUL R6, R6, R7 ;  /* 0x0000000706067220 */ /* 0x000fcc0000400000 */
[----:B------:R-:W0:Y:S02]  /*0720*/  MUFU.RCP R6, R6 ;  /* 0x0000000600067308 */ /* 0x000e240000001000 */
[----:B0-----:R-:W-:-:S05]  /*0730*/  FMUL R7, R7, R6 ;  /* 0x0000000607077220 */ /* 0x001fca0000400000 */
[----:B------:R-:W-:-:S05]  /*0740*/  IADD3 R7, PT, PT, R7, 0x2, RZ ;  /* 0x0000000207077810 */ /* 0x000fca0007ffe0ff */
[----:B------:R-:W-:Y:S01]  /*0750*/  FMUL.RZ R7, R4, R7 ;  /* 0x0000000704077220 */ /* 0x000fe2000040c000 */
[----:B------:R-:W-:-:S05]  /*0760*/  IMAD.MOV.U32 R4, RZ, RZ, R9 ;  /* 0x000000ffff047224 */ /* 0x000fca00078e0009 */
[----:B------:R-:W0:Y:S02]  /*0770*/  F2I.U32.TRUNC.NTZ R7, R7 ;  /* 0x0000000700077305 */ /* 0x000e24000020f000 */
[----:B0-----:R-:W-:Y:S01]  /*0780*/  LOP3.LUT R8, R7, 0xffff, RZ, 0xc0, !PT ;  /* 0x0000ffff07087812 */ /* 0x001fe200078ec0ff */
[----:B------:R-:W-:Y:S01]  /*0790*/  @!P0 IMAD.MOV.U32 R8, RZ, RZ, -0x1 ;  /* 0xffffffffff088424 */ /* 0x000fe200078e00ff */
[----:B------:R-:W-:Y:S06]  /*07a0*/  RET.REL.NODEC R4 `(_Z16histogram_kernelPjS_jj) ;  /* 0xfffffff804147950 */ /* 0x000fec0003c3ffff */
.L_x_12:
        /* <DEDUP_REMOVED lines=13> */
.L_x_13:


//--------------------- .nv.shared.reserved.0     --------------------------
	.section	.nv.shared.reserved.0,"aw",@nobits
	.weak		__nv_reservedSMEM_offset_0_alias
	.size		__nv_reservedSMEM_offset_0_alias, 0, 64
	.other		__nv_reservedSMEM_offset_0_alias,@"STO_CUDA_RESERVED_SHARED STV_DEFAULT"
__nv_reservedSMEM_offset_0_alias:
	.zero		0
	.zero		64


//--------------------- .nv.shared._Z16histogram_kernelPjS_jj --------------------------
	.section	.nv.shared._Z16histogram_kernelPjS_jj,"aw",@nobits
	.sectionflags	@""
	.align	4
.nv.shared._Z16histogram_kernelPjS_jj:
	.zero		17408


//--------------------- .nv.constant0._Z14convert_kernelPjj --------------------------
	.section	.nv.constant0._Z14convert_kernelPjj,"a",@progbits
	.sectionflags	@""
	.align	4
.nv.constant0._Z14convert_kernelPjj:
	.zero		908


//--------------------- .nv.constant0._Z16histogram_kernelPjS_jj --------------------------
	.section	.nv.constant0._Z16histogram_kernelPjS_jj,"a",@progbits
	.sectionflags	@""
	.align	4
.nv.constant0._Z16histogram_kernelPjS_jj:
	.zero		920


//--------------------- SYMBOLS --------------------------

	.type		.nv.reservedSmem.offset0,@object
	.size		.nv.reservedSmem.offset0,0x4
	.type		.nv.reservedSmem.cap,@object
	.size		.nv.reservedSmem.cap,0x4
